	.headerflags	@"EF_CUDA_TEXMODE_UNIFIED EF_CUDA_64BIT_ADDRESS EF_CUDA_ACCELERATORS EF_CUDA_SM90 EF_CUDA_VIRTUAL_SM(EF_CUDA_SM90)"
	.elftype	@"ET_EXEC"


//--------------------- .nv.info                  --------------------------
	.section	.nv.info,"",@"SHT_CUDA_INFO"
	.align	4


	//----- nvinfo : EIATTR_REGCOUNT
	.align		4
        /*0000*/ 	.byte	0x04, 0x2f
        /*0002*/ 	.short	(.L_1 - .L_0)
	.align		4
.L_0:
        /*0004*/ 	.word	index@(triton_poi_fused_add_convolution_mul_6)
        /*0008*/ 	.word	0x00000020


	//----- nvinfo : EIATTR_MIN_STACK_SIZE
	.align		4
.L_1:
        /*000c*/ 	.byte	0x04, 0x12
        /*000e*/ 	.short	(.L_3 - .L_2)
	.align		4
.L_2:
        /*0010*/ 	.word	index@(triton_poi_fused_add_convolution_mul_6)
        /*0014*/ 	.word	0x00000000


	//----- nvinfo : EIATTR_FRAME_SIZE
	.align		4
.L_3:
        /*0018*/ 	.byte	0x04, 0x11
        /*001a*/ 	.short	(.L_5 - .L_4)
	.align		4
.L_4:
        /*001c*/ 	.word	index@(triton_poi_fused_add_convolution_mul_6)
        /*0020*/ 	.word	0x00000000


	//----- nvinfo : EIATTR_MIN_STACK_SIZE
	.align		4
.L_5:
        /*0024*/ 	.byte	0x04, 0x12
        /*0026*/ 	.short	(.L_7 - .L_6)
	.align		4
.L_6:
        /*0028*/ 	.word	index@(triton_poi_fused_add_convolution_mul_6)
        /*002c*/ 	.word	0x00000000
.L_7:


//--------------------- .nv.info.triton_poi_fused_add_convolution_mul_6 --------------------------
	.section	.nv.info.triton_poi_fused_add_convolution_mul_6,"",@"SHT_CUDA_INFO"
	.sectionflags	@""
	.align	4


	//----- nvinfo : EIATTR_CUDA_API_VERSION
	.align		4
        /*0000*/ 	.byte	0x04, 0x37
        /*0002*/ 	.short	(.L_9 - .L_8)
.L_8:
        /*0004*/ 	.word	0x0000007c


	//----- nvinfo : EIATTR_KPARAM_INFO
	.align		4
.L_9:
        /*0008*/ 	.byte	0x04, 0x17
        /*000a*/ 	.short	(.L_11 - .L_10)
.L_10:
        /*000c*/ 	.word	0x00000000
        /*0010*/ 	.short	0x0004
        /*0012*/ 	.short	0x0020
        /*0014*/ 	.byte	0x00, 0xf0, 0x11, 0x00


	//----- nvinfo : EIATTR_KPARAM_INFO
	.align		4
.L_11:
        /*0018*/ 	.byte	0x04, 0x17
        /*001a*/ 	.short	(.L_13 - .L_12)
.L_12:
        /*001c*/ 	.word	0x00000000
        /*0020*/ 	.short	0x0003
        /*0022*/ 	.short	0x0018
        /*0024*/ 	.byte	0x00, 0xf4, 0x21, 0x00


	//----- nvinfo : EIATTR_KPARAM_INFO
	.align		4
.L_13:
        /*0028*/ 	.byte	0x04, 0x17
        /*002a*/ 	.short	(.L_15 - .L_14)
.L_14:
        /*002c*/ 	.word	0x00000000
        /*0030*/ 	.short	0x0002
        /*0032*/ 	.short	0x0010
        /*0034*/ 	.byte	0x00, 0xf4, 0x21, 0x00


	//----- nvinfo : EIATTR_KPARAM_INFO
	.align		4
.L_15:
        /*0038*/ 	.byte	0x04, 0x17
        /*003a*/ 	.short	(.L_17 - .L_16)
.L_16:
        /*003c*/ 	.word	0x00000000
        /*0040*/ 	.short	0x0001
        /*0042*/ 	.short	0x0008
        /*0044*/ 	.byte	0x00, 0xf4, 0x21, 0x00


	//----- nvinfo : EIATTR_KPARAM_INFO
	.align		4
.L_17:
        /*0048*/ 	.byte	0x04, 0x17
        /*004a*/ 	.short	(.L_19 - .L_18)
.L_18:
        /*004c*/ 	.word	0x00000000
        /*0050*/ 	.short	0x0000
        /*0052*/ 	.short	0x0000
        /*0054*/ 	.byte	0x00, 0xf4, 0x21, 0x00


	//----- nvinfo : EIATTR_SPARSE_MMA_MASK
	.align		4
.L_19:
        /*0058*/ 	.byte	0x03, 0x50
        /*005a*/ 	.short	0x0000


	//----- nvinfo : EIATTR_MAXREG_COUNT
	.align		4
        /*005c*/ 	.byte	0x03, 0x1b
        /*005e*/ 	.short	0x00ff


	//----- nvinfo : EIATTR_EXIT_INSTR_OFFSETS
	.align		4
        /*0060*/ 	.byte	0x04, 0x1c
        /*0062*/ 	.short	(.L_21 - .L_20)


	//   ....[0]....
.L_20:
        /*0064*/ 	.word	0x000003e0


	//----- nvinfo : EIATTR_REQNTID
	.align		4
.L_21:
        /*0068*/ 	.byte	0x04, 0x10
        /*006a*/ 	.short	(.L_23 - .L_22)
.L_22:
        /*006c*/ 	.word	0x00000080
        /*0070*/ 	.word	0x00000001
        /*0074*/ 	.word	0x00000001


	//----- nvinfo : EIATTR_CBANK_PARAM_SIZE
	.align		4
.L_23:
        /*0078*/ 	.byte	0x03, 0x19
        /*007a*/ 	.short	0x0024


	//----- nvinfo : EIATTR_PARAM_CBANK
	.align		4
        /*007c*/ 	.byte	0x04, 0x0a
        /*007e*/ 	.short	(.L_25 - .L_24)
	.align		4
.L_24:
        /*0080*/ 	.word	index@(.nv.constant0.triton_poi_fused_add_convolution_mul_6)
        /*0084*/ 	.short	0x0210
        /*0086*/ 	.short	0x0024


	//----- nvinfo : EIATTR_SW_WAR
	.align		4
.L_25:
        /*0088*/ 	.byte	0x04, 0x36
        /*008a*/ 	.short	(.L_27 - .L_26)
.L_26:
        /*008c*/ 	.word	0x00000008
.L_27:


//--------------------- .nv.callgraph             --------------------------
	.section	.nv.callgraph,"",@"SHT_CUDA_CALLGRAPH"
	.align	4
	.sectionentsize	8
	.align		4
        /*0000*/ 	.word	0x00000000
	.align		4
        /*0004*/ 	.word	0xffffffff
	.align		4
        /*0008*/ 	.word	0x00000000
	.align		4
        /*000c*/ 	.word	0xfffffffe
	.align		4
        /*0010*/ 	.word	0x00000000
	.align		4
        /*0014*/ 	.word	0xfffffffd
	.align		4
        /*0018*/ 	.word	0x00000000
	.align		4
        /*001c*/ 	.word	0xfffffffc


//--------------------- .text.triton_poi_fused_add_convolution_mul_6 --------------------------
	.section	.text.triton_poi_fused_add_convolution_mul_6,"ax",@progbits
	.align	128
        .global         triton_poi_fused_add_convolution_mul_6
        .type           triton_poi_fused_add_convolution_mul_6,@function
        .size           triton_poi_fused_add_convolution_mul_6,(.L_x_1 - triton_poi_fused_add_convolution_mul_6)
        .other          triton_poi_fused_add_convolution_mul_6,@"STO_CUDA_ENTRY STV_DEFAULT"
triton_poi_fused_add_convolution_mul_6:
.text.triton_poi_fused_add_convolution_mul_6:
[----:B------:R-:W-:Y:S01]  /*0000*/  LDC R1, c[0x0][0x28] ;  /* 0x00000a00ff017b82 */ /* 0x000fe20000000800 */
[----:B------:R-:W1:Y:S07]  /*0010*/  S2R R0, SR_TID.X ;  /* 0x0000000000007919 */ /* 0x000e6e0000002100 */
[----:B------:R-:W2:Y:S01]  /*0020*/  LDC.64 R8, c[0x0][0x218] ;  /* 0x00008600ff087b82 */ /* 0x000ea20000000a00 */
[----:B------:R-:W-:Y:S01]  /*0030*/  ULDC.64 UR4, c[0x0][0x208] ;  /* 0x0000820000047ab9 */ /* 0x000fe20000000a00 */
[----:B------:R-:W3:Y:S06]  /*0040*/  S2R R7, SR_CTAID.X ;  /* 0x0000000000077919 */ /* 0x000eec0000002500 */
[----:B------:R-:W4:Y:S08]  /*0050*/  LDC.64 R2, c[0x0][0x210] ;  /* 0x00008400ff027b82 */ /* 0x000f300000000a00 */
[----:B------:R-:W5:Y:S08]  /*0060*/  LDC.64 R12, c[0x0][0x220] ;  /* 0x00008800ff0c7b82 */ /* 0x000f700000000a00 */
[----:B------:R-:W2:Y:S01]  /*0070*/  LDC.64 R14, c[0x0][0x228] ;  /* 0x00008a00ff0e7b82 */ /* 0x000ea20000000a00 */
[----:B-1----:R-:W-:-:S02]  /*0080*/  SHF.L.U32 R0, R0, 0x2, RZ ;  /* 0x0000000200007819 */ /* 0x002fc400000006ff */
[----:B---3--:R-:W-:Y:S02]  /*0090*/  SHF.R.S32.HI R5, RZ, 0x15, R7 ;  /* 0x00000015ff057819 */ /* 0x008fe40000011407 */
[----:B------:R-:W-:Y:S02]  /*00a0*/  LOP3.LUT R0, R0, 0x1fc, RZ, 0xc0, !PT ;  /* 0x000001fc00007812 */ /* 0x000fe400078ec0ff */
[----:B------:R-:W-:Y:S02]  /*00b0*/  SGXT R5, R5, 0x1 ;  /* 0x000000010505781a */ /* 0x000fe40000000200 */
[----:B------:R-:W-:-:S04]  /*00c0*/  LEA R24, R7, R0, 0xa ;  /* 0x0000000007187211 */ /* 0x000fc800078e50ff */
[----:B------:R-:W-:Y:S01]  /*00d0*/  LEA.HI R0, R5, R24, RZ, 0xc ;  /* 0x0000001805007211 */ /* 0x000fe200078f60ff */
[----:B----4-:R-:W-:-:S03]  /*00e0*/  IMAD.WIDE R2, R24, 0x4, R2 ;  /* 0x0000000418027825 */ /* 0x010fc600078e0202 */
[----:B------:R-:W-:Y:S02]  /*00f0*/  SHF.R.S32.HI R4, RZ, 0xc, R0 ;  /* 0x0000000cff047819 */ /* 0x000fe40000011400 */
[----:B------:R-:W3:Y:S02]  /*0100*/  LDG.E.128 R16, desc[UR4][R2.64] ;  /* 0x0000000402107981 */ /* 0x000ee4000c1e1d00 */
[----:B------:R-:W-:-:S04]  /*0110*/  LEA.HI R5, R4, R4, RZ, 0x5 ;  /* 0x0000000404057211 */ /* 0x000fc800078f28ff */
[----:B------:R-:W-:-:S04]  /*0120*/  LOP3.LUT R5, R5, 0xffffffe0, RZ, 0xc0, !PT ;  /* 0xffffffe005057812 */ /* 0x000fc800078ec0ff */
[----:B------:R-:W-:-:S05]  /*0130*/  IADD3 R5, R4, -R5, RZ ;  /* 0x8000000504057210 */ /* 0x000fca0007ffe0ff */
[----:B--2---:R-:W-:-:S06]  /*0140*/  IMAD.WIDE R20, R5, 0x4, R8 ;  /* 0x0000000405147825 */ /* 0x004fcc00078e0208 */
[----:B------:R-:W3:Y:S01]  /*0150*/  LDG.E.EL R20, desc[UR4][R20.64] ;  /* 0x0000000414147981 */ /* 0x000ee2000c2e1900 */
[----:B------:R-:W-:-:S04]  /*0160*/  IADD3 R0, R0, 0x200, RZ ;  /* 0x0000020000007810 */ /* 0x000fc80007ffe0ff */
[----:B------:R-:W-:-:S04]  /*0170*/  SHF.R.S32.HI R0, RZ, 0xc, R0 ;  /* 0x0000000cff007819 */ /* 0x000fc80000011400 */
[----:B------:R-:W-:-:S04]  /*0180*/  LEA.HI R10, R0, R0, RZ, 0x5 ;  /* 0x00000000000a7211 */ /* 0x000fc800078f28ff */
[----:B------:R-:W-:-:S04]  /*0190*/  LOP3.LUT R11, R10, 0xffffffe0, RZ, 0xc0, !PT ;  /* 0xffffffe00a0b7812 */ /* 0x000fc800078ec0ff */
[----:B------:R-:W-:Y:S01]  /*01a0*/  IADD3 R11, R0, -R11, RZ ;  /* 0x8000000b000b7210 */ /* 0x000fe20007ffe0ff */
[----:B-----5:R-:W-:-:S04]  /*01b0*/  IMAD.WIDE R12, R24, 0x4, R12 ;  /* 0x00000004180c7825 */ /* 0x020fc800078e020c */
[----:B------:R-:W-:Y:S01]  /*01c0*/  IMAD.WIDE R8, R11, 0x4, R8 ;  /* 0x000000040b087825 */ /* 0x000fe200078e0208 */
[----:B------:R-:W2:Y:S04]  /*01d0*/  LDG.E.128 R4, desc[UR4][R12.64] ;  /* 0x000000040c047981 */ /* 0x000ea8000c1e1d00 */
[----:B------:R-:W4:Y:S01]  /*01e0*/  LDG.E.EL R0, desc[UR4][R8.64] ;  /* 0x0000000408007981 */ /* 0x000f22000c2e1900 */
[----:B0-----:R-:W-:-:S03]  /*01f0*/  IMAD.WIDE R24, R24, 0x4, R14 ;  /* 0x0000000418187825 */ /* 0x001fc600078e020e */
[----:B------:R-:W5:Y:S04]  /*0200*/  LDG.E.128 R12, desc[UR4][R12.64+0x800] ;  /* 0x000800040c0c7981 */ /* 0x000f68000c1e1d00 */
[----:B------:R-:W4:Y:S01]  /*0210*/  LDG.E.128 R8, desc[UR4][R2.64+0x800] ;  /* 0x0008000402087981 */ /* 0x000f22000c1e1d00 */
[--C-:B---3--:R-:W-:Y:S01]  /*0220*/  FADD R29, R16, R20.reuse ;  /* 0x00000014101d7221 */ /* 0x108fe20000000000 */
[--C-:B------:R-:W-:Y:S01]  /*0230*/  FADD R26, R17, R20.reuse ;  /* 0x00000014111a7221 */ /* 0x100fe20000000000 */
[--C-:B------:R-:W-:Y:S01]  /*0240*/  FADD R27, R18, R20.reuse ;  /* 0x00000014121b7221 */ /* 0x100fe20000000000 */
[----:B------:R-:W-:Y:S02]  /*0250*/  FADD R28, R19, R20 ;  /* 0x00000014131c7221 */ /* 0x000fe40000000000 */
[----:B------:R-:W3:Y:S04]  /*0260*/  LDG.E.128 R16, desc[UR4][R24.64] ;  /* 0x0000000418107981 */ /* 0x000ee8000c1e1d00 */
[----:B------:R-:W3:Y:S01]  /*0270*/  LDG.E.128 R20, desc[UR4][R24.64+0x800] ;  /* 0x0008000418147981 */ /* 0x000ee2000c1e1d00 */
[----:B--2---:R-:W-:Y:S01]  /*0280*/  FFMA R29, R29, 0.20000000298023223877, R4 ;  /* 0x3e4ccccd1d1d7823 */ /* 0x004fe20000000004 */
[----:B------:R-:W-:Y:S01]  /*0290*/  FFMA R26, R26, 0.20000000298023223877, R5 ;  /* 0x3e4ccccd1a1a7823 */ /* 0x000fe20000000005 */
[----:B------:R-:W-:Y:S01]  /*02a0*/  FFMA R28, R28, 0.20000000298023223877, R7 ;  /* 0x3e4ccccd1c1c7823 */ /* 0x000fe20000000007 */
[----:B------:R-:W-:Y:S01]  /*02b0*/  FFMA R27, R27, 0.20000000298023223877, R6 ;  /* 0x3e4ccccd1b1b7823 */ /* 0x000fe20000000006 */
[--C-:B----4-:R-:W-:Y:S01]  /*02c0*/  FADD R5, R8, R0.reuse ;  /* 0x0000000008057221 */ /* 0x110fe20000000000 */
[--C-:B------:R-:W-:Y:S01]  /*02d0*/  FADD R4, R9, R0.reuse ;  /* 0x0000000009047221 */ /* 0x100fe20000000000 */
[--C-:B------:R-:W-:Y:S01]  /*02e0*/  FADD R7, R10, R0.reuse ;  /* 0x000000000a077221 */ /* 0x100fe20000000000 */
[----:B------:R-:W-:Y:S01]  /*02f0*/  FADD R0, R11, R0 ;  /* 0x000000000b007221 */ /* 0x000fe20000000000 */
[----:B-----5:R-:W-:Y:S01]  /*0300*/  FFMA R5, R5, 0.20000000298023223877, R12 ;  /* 0x3e4ccccd05057823 */ /* 0x020fe2000000000c */
[----:B------:R-:W-:Y:S01]  /*0310*/  FFMA R4, R4, 0.20000000298023223877, R13 ;  /* 0x3e4ccccd04047823 */ /* 0x000fe2000000000d */
[----:B------:R-:W-:Y:S01]  /*0320*/  FFMA R7, R7, 0.20000000298023223877, R14 ;  /* 0x3e4ccccd07077823 */ /* 0x000fe2000000000e */
[----:B------:R-:W-:Y:S01]  /*0330*/  FFMA R0, R0, 0.20000000298023223877, R15 ;  /* 0x3e4ccccd00007823 */ /* 0x000fe2000000000f */
[----:B---3--:R-:W-:Y:S01]  /*0340*/  FFMA R16, R29, 0.20000000298023223877, R16 ;  /* 0x3e4ccccd1d107823 */ /* 0x008fe20000000010 */
[----:B------:R-:W-:Y:S01]  /*0350*/  FFMA R17, R26, 0.20000000298023223877, R17 ;  /* 0x3e4ccccd1a117823 */ /* 0x000fe20000000011 */
[----:B------:R-:W-:Y:S01]  /*0360*/  FFMA R18, R27, 0.20000000298023223877, R18 ;  /* 0x3e4ccccd1b127823 */ /* 0x000fe20000000012 */
[----:B------:R-:W-:Y:S01]  /*0370*/  FFMA R19, R28, 0.20000000298023223877, R19 ;  /* 0x3e4ccccd1c137823 */ /* 0x000fe20000000013 */
[----:B------:R-:W-:Y:S01]  /*0380*/  FFMA R20, R5, 0.20000000298023223877, R20 ;  /* 0x3e4ccccd05147823 */ /* 0x000fe20000000014 */
[----:B------:R-:W-:Y:S01]  /*0390*/  FFMA R21, R4, 0.20000000298023223877, R21 ;  /* 0x3e4ccccd04157823 */ /* 0x000fe20000000015 */
[----:B------:R-:W-:Y:S01]  /*03a0*/  FFMA R22, R7, 0.20000000298023223877, R22 ;  /* 0x3e4ccccd07167823 */ /* 0x000fe20000000016 */
[----:B------:R-:W-:Y:S01]  /*03b0*/  FFMA R23, R0, 0.20000000298023223877, R23 ;  /* 0x3e4ccccd00177823 */ /* 0x000fe20000000017 */
[----:B------:R-:W-:Y:S04]  /*03c0*/  STG.E.128 desc[UR4][R2.64], R16 ;  /* 0x0000001002007986 */ /* 0x000fe8000c101d04 */
[----:B------:R-:W-:Y:S01]  /*03d0*/  STG.E.128 desc[UR4][R2.64+0x800], R20 ;  /* 0x0008001402007986 */ /* 0x000fe2000c101d04 */
[----:B------:R-:W-:Y:S05]  /*03e0*/  EXIT ;  /* 0x000000000000794d */ /* 0x000fea0003800000 */
.L_x_0:
[----:B------:R-:W-:-:S00]  /*03f0*/  BRA `(.L_x_0) ;  /* 0xfffffffc00fc7947 */ /* 0x000fc0000383ffff */
[----:B------:R-:W-:-:S00]  /*0400*/  NOP ;  /* 0x0000000000007918 */ /* 0x000fc00000000000 */
[----:B------:R-:W-:-:S00]  /*0410*/  NOP ;  /* 0x0000000000007918 */ /* 0x000fc00000000000 */
[----:B------:R-:W-:-:S00]  /*0420*/  NOP ;  /* 0x0000000000007918 */ /* 0x000fc00000000000 */
[----:B------:R-:W-:-:S00]  /*0430*/  NOP ;  /* 0x0000000000007918 */ /* 0x000fc00000000000 */
[----:B------:R-:W-:-:S00]  /*0440*/  NOP ;  /* 0x0000000000007918 */ /* 0x000fc00000000000 */
[----:B------:R-:W-:-:S00]  /*0450*/  NOP ;  /* 0x0000000000007918 */ /* 0x000fc00000000000 */
[----:B------:R-:W-:-:S00]  /*0460*/  NOP ;  /* 0x0000000000007918 */ /* 0x000fc00000000000 */
[----:B------:R-:W-:-:S00]  /*0470*/  NOP ;  /* 0x0000000000007918 */ /* 0x000fc00000000000 */
.L_x_1:


//--------------------- .nv.constant0.triton_poi_fused_add_convolution_mul_6 --------------------------
	.section	.nv.constant0.triton_poi_fused_add_convolution_mul_6,"a",@progbits
	.sectionflags	@""
	.align	4
.nv.constant0.triton_poi_fused_add_convolution_mul_6:
	.zero		564
